//
// Generated by NVIDIA NVVM Compiler
//
// Compiler Build ID: CL-36424714
// Cuda compilation tools, release 13.0, V13.0.88
// Based on NVVM 20.0.0
//

.version 9.0
.target sm_100
.address_size 64

	// .globl	_Z14compute_squareIfEviPKT_PS0_Pf
.extern .shared .align 16 .b8 shared_raw[];

.visible .entry _Z14compute_squareIfEviPKT_PS0_Pf(
	.param .u32 _Z14compute_squareIfEviPKT_PS0_Pf_param_0,
	.param .u64 .ptr .align 1 _Z14compute_squareIfEviPKT_PS0_Pf_param_1,
	.param .u64 .ptr .align 1 _Z14compute_squareIfEviPKT_PS0_Pf_param_2,
	.param .u64 .ptr .align 1 _Z14compute_squareIfEviPKT_PS0_Pf_param_3
)
{
	.reg .pred 	%p<8>;
	.reg .b32 	%r<31>;
	.reg .b32 	%f<13>;
	.reg .b64 	%rd<27>;

	ld.param.u32 	%r12, [_Z14compute_squareIfEviPKT_PS0_Pf_param_0];
	ld.param.u64 	%rd7, [_Z14compute_squareIfEviPKT_PS0_Pf_param_1];
	ld.param.u64 	%rd8, [_Z14compute_squareIfEviPKT_PS0_Pf_param_2];
	ld.param.u64 	%rd5, [_Z14compute_squareIfEviPKT_PS0_Pf_param_3];
	cvta.to.global.u64 	%rd1, %rd8;
	cvta.to.global.u64 	%rd2, %rd7;
	// begin inline asm
	mov.u64 	%rd6, %clock64;
	// end inline asm
	mov.u32 	%r13, %tid.x;
	mov.u32 	%r14, %ctaid.x;
	mov.u32 	%r15, %ntid.x;
	mad.lo.s32 	%r1, %r14, %r15, %r13;
	mov.u32 	%r16, %nctaid.x;
	mul.lo.s32 	%r2, %r15, %r16;
	setp.ge.s32 	%p1, %r1, %r12;
	@%p1 bra 	$L__BB0_7;
	add.s32 	%r17, %r1, %r2;
	max.s32 	%r18, %r12, %r17;
	setp.lt.s32 	%p2, %r17, %r12;
	selp.u32 	%r19, 1, 0, %p2;
	add.s32 	%r20, %r17, %r19;
	sub.s32 	%r21, %r18, %r20;
	div.u32 	%r22, %r21, %r2;
	add.s32 	%r3, %r22, %r19;
	and.b32  	%r23, %r3, 3;
	setp.eq.s32 	%p3, %r23, 3;
	mov.u32 	%r29, %r1;
	@%p3 bra 	$L__BB0_4;
	add.s32 	%r24, %r3, 1;
	and.b32  	%r25, %r24, 3;
	neg.s32 	%r27, %r25;
	mov.u32 	%r29, %r1;
$L__BB0_3:
	.pragma "nounroll";
	mul.wide.s32 	%rd9, %r29, 4;
	add.s64 	%rd10, %rd1, %rd9;
	add.s64 	%rd11, %rd2, %rd9;
	ld.global.f32 	%f1, [%rd11];
	mul.f32 	%f2, %f1, %f1;
	st.global.f32 	[%rd10], %f2;
	add.s32 	%r29, %r29, %r2;
	add.s32 	%r27, %r27, 1;
	setp.ne.s32 	%p4, %r27, 0;
	@%p4 bra 	$L__BB0_3;
$L__BB0_4:
	setp.lt.u32 	%p5, %r3, 3;
	@%p5 bra 	$L__BB0_7;
	mul.wide.s32 	%rd15, %r2, 4;
	shl.b32 	%r26, %r2, 2;
$L__BB0_6:
	mul.wide.s32 	%rd12, %r29, 4;
	add.s64 	%rd13, %rd2, %rd12;
	ld.global.f32 	%f3, [%rd13];
	mul.f32 	%f4, %f3, %f3;
	add.s64 	%rd14, %rd1, %rd12;
	st.global.f32 	[%rd14], %f4;
	add.s64 	%rd16, %rd13, %rd15;
	ld.global.f32 	%f5, [%rd16];
	mul.f32 	%f6, %f5, %f5;
	add.s64 	%rd17, %rd14, %rd15;
	st.global.f32 	[%rd17], %f6;
	add.s64 	%rd18, %rd16, %rd15;
	ld.global.f32 	%f7, [%rd18];
	mul.f32 	%f8, %f7, %f7;
	add.s64 	%rd19, %rd17, %rd15;
	st.global.f32 	[%rd19], %f8;
	add.s64 	%rd20, %rd18, %rd15;
	ld.global.f32 	%f9, [%rd20];
	mul.f32 	%f10, %f9, %f9;
	add.s64 	%rd21, %rd19, %rd15;
	st.global.f32 	[%rd21], %f10;
	add.s32 	%r29, %r26, %r29;
	setp.lt.s32 	%p6, %r29, %r12;
	@%p6 bra 	$L__BB0_6;
$L__BB0_7:
	setp.ge.s32 	%p7, %r1, %r12;
	// begin inline asm
	mov.u64 	%rd22, %clock64;
	// end inline asm
	@%p7 bra 	$L__BB0_9;
	sub.s64 	%rd23, %rd22, %rd6;
	cvt.rn.f32.s64 	%f11, %rd23;
	div.rn.f32 	%f12, %f11, 0f49742400;
	cvta.to.global.u64 	%rd24, %rd5;
	mul.wide.s32 	%rd25, %r1, 4;
	add.s64 	%rd26, %rd24, %rd25;
	st.global.f32 	[%rd26], %f12;
$L__BB0_9:
	ret;

}
	// .globl	_Z11compute_sumIfEviPKT_PS0_
.visible .entry _Z11compute_sumIfEviPKT_PS0_(
	.param .u32 _Z11compute_sumIfEviPKT_PS0__param_0,
	.param .u64 .ptr .align 1 _Z11compute_sumIfEviPKT_PS0__param_1,
	.param .u64 .ptr .align 1 _Z11compute_sumIfEviPKT_PS0__param_2
)
{
	.reg .pred 	%p<6>;
	.reg .b32 	%r<21>;
	.reg .b32 	%f<7>;
	.reg .b64 	%rd<7>;

	ld.param.u32 	%r8, [_Z11compute_sumIfEviPKT_PS0__param_0];
	ld.param.u64 	%rd1, [_Z11compute_sumIfEviPKT_PS0__param_1];
	ld.param.u64 	%rd2, [_Z11compute_sumIfEviPKT_PS0__param_2];
	mov.u32 	%r1, %tid.x;
	shl.b32 	%r9, %r1, 2;
	mov.u32 	%r10, shared_raw;
	add.s32 	%r2, %r10, %r9;
	mov.b32 	%r11, 0;
	st.shared.u32 	[%r2], %r11;
	bar.sync 	0;
	mov.u32 	%r12, %ctaid.x;
	mov.u32 	%r3, %ntid.x;
	mad.lo.s32 	%r4, %r12, %r3, %r1;
	setp.ge.s32 	%p1, %r4, %r8;
	@%p1 bra 	$L__BB1_2;
	cvta.to.global.u64 	%rd3, %rd1;
	mul.wide.s32 	%rd4, %r4, 4;
	add.s64 	%rd5, %rd3, %rd4;
	ld.global.f32 	%f1, [%rd5];
	st.shared.f32 	[%r2], %f1;
$L__BB1_2:
	bar.sync 	0;
	setp.lt.u32 	%p2, %r3, 2;
	@%p2 bra 	$L__BB1_7;
	mov.b32 	%r20, 1;
$L__BB1_4:
	shl.b32 	%r6, %r20, 1;
	mul.lo.s32 	%r7, %r6, %r1;
	setp.ge.u32 	%p3, %r7, %r3;
	@%p3 bra 	$L__BB1_6;
	add.s32 	%r14, %r7, %r20;
	shl.b32 	%r15, %r14, 2;
	add.s32 	%r17, %r10, %r15;
	ld.shared.f32 	%f2, [%r17];
	shl.b32 	%r18, %r7, 2;
	add.s32 	%r19, %r10, %r18;
	ld.shared.f32 	%f3, [%r19];
	add.f32 	%f4, %f2, %f3;
	st.shared.f32 	[%r19], %f4;
$L__BB1_6:
	bar.sync 	0;
	setp.lt.u32 	%p4, %r6, %r3;
	mov.u32 	%r20, %r6;
	@%p4 bra 	$L__BB1_4;
$L__BB1_7:
	setp.ne.s32 	%p5, %r1, 1;
	@%p5 bra 	$L__BB1_9;
	ld.shared.f32 	%f5, [shared_raw];
	cvta.to.global.u64 	%rd6, %rd2;
	atom.global.add.f32 	%f6, [%rd6], %f5;
$L__BB1_9:
	ret;

}
	// .globl	_Z11compute_sumIdEviPKT_PS0_
.visible .entry _Z11compute_sumIdEviPKT_PS0_(
	.param .u32 _Z11compute_sumIdEviPKT_PS0__param_0,
	.param .u64 .ptr .align 1 _Z11compute_sumIdEviPKT_PS0__param_1,
	.param .u64 .ptr .align 1 _Z11compute_sumIdEviPKT_PS0__param_2
)
{
	.reg .pred 	%p<6>;
	.reg .b32 	%r<20>;
	.reg .b64 	%rd<8>;
	.reg .b64 	%fd<7>;

	ld.param.u32 	%r8, [_Z11compute_sumIdEviPKT_PS0__param_0];
	ld.param.u64 	%rd1, [_Z11compute_sumIdEviPKT_PS0__param_1];
	ld.param.u64 	%rd2, [_Z11compute_sumIdEviPKT_PS0__param_2];
	mov.u32 	%r1, %tid.x;
	shl.b32 	%r9, %r1, 3;
	mov.u32 	%r10, shared_raw;
	add.s32 	%r2, %r10, %r9;
	mov.b64 	%rd3, 0;
	st.shared.u64 	[%r2], %rd3;
	bar.sync 	0;
	mov.u32 	%r11, %ctaid.x;
	mov.u32 	%r3, %ntid.x;
	mad.lo.s32 	%r4, %r11, %r3, %r1;
	setp.ge.s32 	%p1, %r4, %r8;
	@%p1 bra 	$L__BB2_2;
	cvta.to.global.u64 	%rd4, %rd1;
	mul.wide.s32 	%rd5, %r4, 8;
	add.s64 	%rd6, %rd4, %rd5;
	ld.global.f64 	%fd1, [%rd6];
	st.shared.f64 	[%r2], %fd1;
$L__BB2_2:
	bar.sync 	0;
	setp.lt.u32 	%p2, %r3, 2;
	@%p2 bra 	$L__BB2_7;
	mov.b32 	%r19, 1;
$L__BB2_4:
	shl.b32 	%r6, %r19, 1;
	mul.lo.s32 	%r7, %r6, %r1;
	setp.ge.u32 	%p3, %r7, %r3;
	@%p3 bra 	$L__BB2_6;
	add.s32 	%r13, %r7, %r19;
	shl.b32 	%r14, %r13, 3;
	add.s32 	%r16, %r10, %r14;
	ld.shared.f64 	%fd2, [%r16];
	shl.b32 	%r17, %r7, 3;
	add.s32 	%r18, %r10, %r17;
	ld.shared.f64 	%fd3, [%r18];
	add.f64 	%fd4, %fd2, %fd3;
	st.shared.f64 	[%r18], %fd4;
$L__BB2_6:
	bar.sync 	0;
	setp.lt.u32 	%p4, %r6, %r3;
	mov.u32 	%r19, %r6;
	@%p4 bra 	$L__BB2_4;
$L__BB2_7:
	setp.ne.s32 	%p5, %r1, 1;
	@%p5 bra 	$L__BB2_9;
	ld.shared.f64 	%fd5, [shared_raw];
	cvta.to.global.u64 	%rd7, %rd2;
	atom.global.add.f64 	%fd6, [%rd7], %fd5;
$L__BB2_9:
	ret;

}


// ===== COMPILED SASS (sm_100) =====

	.target	sm_100

	.elftype	@"ET_EXEC"


//--------------------- .note.nv.tkinfo           --------------------------
	.section	.note.nv.tkinfo,"",@"SHT_NOTE"
	.sectionflags	@"SHF_NOTE_NV_TKINFO"
	.tkinfo
        /*0018*/ 	.word	0x00000002
        /*0030*/ 	.string	""
        /*0030*/ 	.string	"ptxas"
        /*0030*/ 	.string	"Cuda compilation tools, release 13.0, V13.0.88"
        /*0030*/ 	.string	"Build cuda_13.0.r13.0/compiler.36424714_0"
        /*0030*/ 	.string	"-arch sm_100 -m 64 "



//--------------------- .note.nv.cuinfo           --------------------------
	.section	.note.nv.cuinfo,"",@"SHT_NOTE"
	.sectionflags	@"SHF_NOTE_NV_CUINFO"
        /*0018*/ 	.short	0x0002
        /*001a*/ 	.short	0x0064
        /*001c*/ 	.short	0x0082
	.zero		2


//--------------------- .nv.info                  --------------------------
	.section	.nv.info,"",@"SHT_CUDA_INFO"
	.align	4


	//----- nvinfo : EIATTR_REGCOUNT
	.align		4
        /*0000*/ 	.byte	0x04, 0x2f
        /*0002*/ 	.short	(.L_1 - .L_0)
	.align		4
.L_0:
        /*0004*/ 	.word	index@(_Z14compute_squareIfEviPKT_PS0_Pf)
        /*0008*/ 	.word	0x0000001e


	//----- nvinfo : EIATTR_FRAME_SIZE
	.align		4
.L_1:
        /*000c*/ 	.byte	0x04, 0x11
        /*000e*/ 	.short	(.L_3 - .L_2)
	.align		4
.L_2:
        /*0010*/ 	.word	index@($__internal_0_$__cuda_sm3x_div_rn_noftz_f32_slowpath)
        /*0014*/ 	.word	0x00000000


	//----- nvinfo : EIATTR_FRAME_SIZE
	.align		4
.L_3:
        /*0018*/ 	.byte	0x04, 0x11
        /*001a*/ 	.short	(.L_5 - .L_4)
	.align		4
.L_4:
        /*001c*/ 	.word	index@(_Z14compute_squareIfEviPKT_PS0_Pf)
        /*0020*/ 	.word	0x00000000


	//----- nvinfo : EIATTR_REGCOUNT
	.align		4
.L_5:
        /*0024*/ 	.byte	0x04, 0x2f
        /*0026*/ 	.short	(.L_7 - .L_6)
	.align		4
.L_6:
        /*0028*/ 	.word	index@(_Z11compute_sumIfEviPKT_PS0_)
        /*002c*/ 	.word	0x0000000a


	//----- nvinfo : EIATTR_FRAME_SIZE
	.align		4
.L_7:
        /*0030*/ 	.byte	0x04, 0x11
        /*0032*/ 	.short	(.L_9 - .L_8)
	.align		4
.L_8:
        /*0034*/ 	.word	index@(_Z11compute_sumIfEviPKT_PS0_)
        /*0038*/ 	.word	0x00000000


	//----- nvinfo : EIATTR_REGCOUNT
	.align		4
.L_9:
        /*003c*/ 	.byte	0x04, 0x2f
        /*003e*/ 	.short	(.L_11 - .L_10)
	.align		4
.L_10:
        /*0040*/ 	.word	index@(_Z11compute_sumIdEviPKT_PS0_)
        /*0044*/ 	.word	0x0000000c


	//----- nvinfo : EIATTR_FRAME_SIZE
	.align		4
.L_11:
        /*0048*/ 	.byte	0x04, 0x11
        /*004a*/ 	.short	(.L_13 - .L_12)
	.align		4
.L_12:
        /*004c*/ 	.word	index@(_Z11compute_sumIdEviPKT_PS0_)
        /*0050*/ 	.word	0x00000000


	//----- nvinfo : EIATTR_MIN_STACK_SIZE
	.align		4
.L_13:
        /*0054*/ 	.byte	0x04, 0x12
        /*0056*/ 	.short	(.L_15 - .L_14)
	.align		4
.L_14:
        /*0058*/ 	.word	index@(_Z11compute_sumIdEviPKT_PS0_)
        /*005c*/ 	.word	0x00000000


	//----- nvinfo : EIATTR_MIN_STACK_SIZE
	.align		4
.L_15:
        /*0060*/ 	.byte	0x04, 0x12
        /*0062*/ 	.short	(.L_17 - .L_16)
	.align		4
.L_16:
        /*0064*/ 	.word	index@(_Z11compute_sumIfEviPKT_PS0_)
        /*0068*/ 	.word	0x00000000


	//----- nvinfo : EIATTR_MIN_STACK_SIZE
	.align		4
.L_17:
        /*006c*/ 	.byte	0x04, 0x12
        /*006e*/ 	.short	(.L_19 - .L_18)
	.align		4
.L_18:
        /*0070*/ 	.word	index@(_Z14compute_squareIfEviPKT_PS0_Pf)
        /*0074*/ 	.word	0x00000000
.L_19:


//--------------------- .nv.compat                --------------------------
	.section	.nv.compat,"",@"SHT_CUDA_COMPAT_INFO"
	.align	4
        /*0000*/ 	.byte	0x02, 0x09, 0x00, 0x00, 0x02, 0x02, 0x01, 0x00, 0x02, 0x05, 0x05, 0x00, 0x03, 0x07, 0x01, 0x01
        /*0010*/ 	.byte	0x02, 0x03, 0x00, 0x00, 0x02, 0x06, 0x01, 0x00, 0x04, 0x0b, 0x08, 0x00, 0x01, 0x00, 0x00, 0x00
        /*0020*/ 	.byte	0x00, 0x00, 0x00, 0x00


//--------------------- .nv.info._Z11compute_sumIdEviPKT_PS0_ --------------------------
	.section	.nv.info._Z11compute_sumIdEviPKT_PS0_,"",@"SHT_CUDA_INFO"
	.sectionflags	@""
	.align	4


	//----- nvinfo : EIATTR_CUDA_API_VERSION
	.align		4
        /*0000*/ 	.byte	0x04, 0x37
        /*0002*/ 	.short	(.L_21 - .L_20)
.L_20:
        /*0004*/ 	.word	0x00000082


	//----- nvinfo : EIATTR_KPARAM_INFO
	.align		4
.L_21:
        /*0008*/ 	.byte	0x04, 0x17
        /*000a*/ 	.short	(.L_23 - .L_22)
.L_22:
        /*000c*/ 	.word	0x00000000
        /*0010*/ 	.short	0x0002
        /*0012*/ 	.short	0x0010
        /*0014*/ 	.byte	0x00, 0xf5, 0x21, 0x00


	//----- nvinfo : EIATTR_KPARAM_INFO
	.align		4
.L_23:
        /*0018*/ 	.byte	0x04, 0x17
        /*001a*/ 	.short	(.L_25 - .L_24)
.L_24:
        /*001c*/ 	.word	0x00000000
        /*0020*/ 	.short	0x0001
        /*0022*/ 	.short	0x0008
        /*0024*/ 	.byte	0x00, 0xf5, 0x21, 0x00


	//----- nvinfo : EIATTR_KPARAM_INFO
	.align		4
.L_25:
        /*0028*/ 	.byte	0x04, 0x17
        /*002a*/ 	.short	(.L_27 - .L_26)
.L_26:
        /*002c*/ 	.word	0x00000000
        /*0030*/ 	.short	0x0000
        /*0032*/ 	.short	0x0000
        /*0034*/ 	.byte	0x00, 0xf0, 0x11, 0x00


	//----- nvinfo : EIATTR_SPARSE_MMA_MASK
	.align		4
.L_27:
        /*0038*/ 	.byte	0x03, 0x50
        /*003a*/ 	.short	0x0000


	//----- nvinfo : EIATTR_MAXREG_COUNT
	.align		4
        /*003c*/ 	.byte	0x03, 0x1b
        /*003e*/ 	.short	0x00ff


	//----- nvinfo : EIATTR_NUM_BARRIERS
	.align		4
        /*0040*/ 	.byte	0x02, 0x4c
        /*0042*/ 	.byte	0x01
	.zero		1


	//----- nvinfo : EIATTR_MERCURY_ISA_VERSION
	.align		4
        /*0044*/ 	.byte	0x03, 0x5f
        /*0046*/ 	.short	0x0101


	//----- nvinfo : EIATTR_VRC_CTA_INIT_COUNT
	.align		4
        /*0048*/ 	.byte	0x02, 0x4a
	.zero		1
	.zero		1


	//----- nvinfo : EIATTR_EXIT_INSTR_OFFSETS
	.align		4
        /*004c*/ 	.byte	0x04, 0x1c
        /*004e*/ 	.short	(.L_29 - .L_28)


	//   ....[0]....
.L_28:
        /*0050*/ 	.word	0x00000280


	//   ....[1]....
        /*0054*/ 	.word	0x000002f0


	//----- nvinfo : EIATTR_CRS_STACK_SIZE
	.align		4
.L_29:
        /*0058*/ 	.byte	0x04, 0x1e
        /*005a*/ 	.short	(.L_31 - .L_30)
.L_30:
        /*005c*/ 	.word	0x00000000


	//----- nvinfo : EIATTR_CBANK_PARAM_SIZE
	.align		4
.L_31:
        /*0060*/ 	.byte	0x03, 0x19
        /*0062*/ 	.short	0x0018


	//----- nvinfo : EIATTR_PARAM_CBANK
	.align		4
        /*0064*/ 	.byte	0x04, 0x0a
        /*0066*/ 	.short	(.L_33 - .L_32)
	.align		4
.L_32:
        /*0068*/ 	.word	index@(.nv.constant0._Z11compute_sumIdEviPKT_PS0_)
        /*006c*/ 	.short	0x0380
        /*006e*/ 	.short	0x0018


	//----- nvinfo : EIATTR_SW_WAR
	.align		4
.L_33:
        /*0070*/ 	.byte	0x04, 0x36
        /*0072*/ 	.short	(.L_35 - .L_34)
.L_34:
        /*0074*/ 	.word	0x00000008
.L_35:


//--------------------- .nv.info._Z11compute_sumIfEviPKT_PS0_ --------------------------
	.section	.nv.info._Z11compute_sumIfEviPKT_PS0_,"",@"SHT_CUDA_INFO"
	.sectionflags	@""
	.align	4


	//----- nvinfo : EIATTR_CUDA_API_VERSION
	.align		4
        /*0000*/ 	.byte	0x04, 0x37
        /*0002*/ 	.short	(.L_37 - .L_36)
.L_36:
        /*0004*/ 	.word	0x00000082


	//----- nvinfo : EIATTR_KPARAM_INFO
	.align		4
.L_37:
        /*0008*/ 	.byte	0x04, 0x17
        /*000a*/ 	.short	(.L_39 - .L_38)
.L_38:
        /*000c*/ 	.word	0x00000000
        /*0010*/ 	.short	0x0002
        /*0012*/ 	.short	0x0010
        /*0014*/ 	.byte	0x00, 0xf5, 0x21, 0x00


	//----- nvinfo : EIATTR_KPARAM_INFO
	.align		4
.L_39:
        /*0018*/ 	.byte	0x04, 0x17
        /*001a*/ 	.short	(.L_41 - .L_40)
.L_40:
        /*001c*/ 	.word	0x00000000
        /*0020*/ 	.short	0x0001
        /*0022*/ 	.short	0x0008
        /*0024*/ 	.byte	0x00, 0xf5, 0x21, 0x00


	//----- nvinfo : EIATTR_KPARAM_INFO
	.align		4
.L_41:
        /*0028*/ 	.byte	0x04, 0x17
        /*002a*/ 	.short	(.L_43 - .L_42)
.L_42:
        /*002c*/ 	.word	0x00000000
        /*0030*/ 	.short	0x0000
        /*0032*/ 	.short	0x0000
        /*0034*/ 	.byte	0x00, 0xf0, 0x11, 0x00


	//----- nvinfo : EIATTR_SPARSE_MMA_MASK
	.align		4
.L_43:
        /*0038*/ 	.byte	0x03, 0x50
        /*003a*/ 	.short	0x0000


	//----- nvinfo : EIATTR_MAXREG_COUNT
	.align		4
        /*003c*/ 	.byte	0x03, 0x1b
        /*003e*/ 	.short	0x00ff


	//----- nvinfo : EIATTR_NUM_BARRIERS
	.align		4
        /*0040*/ 	.byte	0x02, 0x4c
        /*0042*/ 	.byte	0x01
	.zero		1


	//----- nvinfo : EIATTR_MERCURY_ISA_VERSION
	.align		4
        /*0044*/ 	.byte	0x03, 0x5f
        /*0046*/ 	.short	0x0101


	//----- nvinfo : EIATTR_VRC_CTA_INIT_COUNT
	.align		4
        /*0048*/ 	.byte	0x02, 0x4a
	.zero		1
	.zero		1


	//----- nvinfo : EIATTR_EXIT_INSTR_OFFSETS
	.align		4
        /*004c*/ 	.byte	0x04, 0x1c
        /*004e*/ 	.short	(.L_45 - .L_44)


	//   ....[0]....
.L_44:
        /*0050*/ 	.word	0x00000280


	//   ....[1]....
        /*0054*/ 	.word	0x000002f0


	//----- nvinfo : EIATTR_CRS_STACK_SIZE
	.align		4
.L_45:
        /*0058*/ 	.byte	0x04, 0x1e
        /*005a*/ 	.short	(.L_47 - .L_46)
.L_46:
        /*005c*/ 	.word	0x00000000


	//----- nvinfo : EIATTR_CBANK_PARAM_SIZE
	.align		4
.L_47:
        /*0060*/ 	.byte	0x03, 0x19
        /*0062*/ 	.short	0x0018


	//----- nvinfo : EIATTR_PARAM_CBANK
	.align		4
        /*0064*/ 	.byte	0x04, 0x0a
        /*0066*/ 	.short	(.L_49 - .L_48)
	.align		4
.L_48:
        /*0068*/ 	.word	index@(.nv.constant0._Z11compute_sumIfEviPKT_PS0_)
        /*006c*/ 	.short	0x0380
        /*006e*/ 	.short	0x0018


	//----- nvinfo : EIATTR_SW_WAR
	.align		4
.L_49:
        /*0070*/ 	.byte	0x04, 0x36
        /*0072*/ 	.short	(.L_51 - .L_50)
.L_50:
        /*0074*/ 	.word	0x00000008
.L_51:


//--------------------- .nv.info._Z14compute_squareIfEviPKT_PS0_Pf --------------------------
	.section	.nv.info._Z14compute_squareIfEviPKT_PS0_Pf,"",@"SHT_CUDA_INFO"
	.sectionflags	@""
	.align	4


	//----- nvinfo : EIATTR_CUDA_API_VERSION
	.align		4
        /*0000*/ 	.byte	0x04, 0x37
        /*0002*/ 	.short	(.L_53 - .L_52)
.L_52:
        /*0004*/ 	.word	0x00000082


	//----- nvinfo : EIATTR_KPARAM_INFO
	.align		4
.L_53:
        /*0008*/ 	.byte	0x04, 0x17
        /*000a*/ 	.short	(.L_55 - .L_54)
.L_54:
        /*000c*/ 	.word	0x00000000
        /*0010*/ 	.short	0x0003
        /*0012*/ 	.short	0x0018
        /*0014*/ 	.byte	0x00, 0xf5, 0x21, 0x00


	//----- nvinfo : EIATTR_KPARAM_INFO
	.align		4
.L_55:
        /*0018*/ 	.byte	0x04, 0x17
        /*001a*/ 	.short	(.L_57 - .L_56)
.L_56:
        /*001c*/ 	.word	0x00000000
        /*0020*/ 	.short	0x0002
        /*0022*/ 	.short	0x0010
        /*0024*/ 	.byte	0x00, 0xf5, 0x21, 0x00


	//----- nvinfo : EIATTR_KPARAM_INFO
	.align		4
.L_57:
        /*0028*/ 	.byte	0x04, 0x17
        /*002a*/ 	.short	(.L_59 - .L_58)
.L_58:
        /*002c*/ 	.word	0x00000000
        /*0030*/ 	.short	0x0001
        /*0032*/ 	.short	0x0008
        /*0034*/ 	.byte	0x00, 0xf5, 0x21, 0x00


	//----- nvinfo : EIATTR_KPARAM_INFO
	.align		4
.L_59:
        /*0038*/ 	.byte	0x04, 0x17
        /*003a*/ 	.short	(.L_61 - .L_60)
.L_60:
        /*003c*/ 	.word	0x00000000
        /*0040*/ 	.short	0x0000
        /*0042*/ 	.short	0x0000
        /*0044*/ 	.byte	0x00, 0xf0, 0x11, 0x00


	//----- nvinfo : EIATTR_SPARSE_MMA_MASK
	.align		4
.L_61:
        /*0048*/ 	.byte	0x03, 0x50
        /*004a*/ 	.short	0x0000


	//----- nvinfo : EIATTR_MAXREG_COUNT
	.align		4
        /*004c*/ 	.byte	0x03, 0x1b
        /*004e*/ 	.short	0x00ff


	//----- nvinfo : EIATTR_MERCURY_ISA_VERSION
	.align		4
        /*0050*/ 	.byte	0x03, 0x5f
        /*0052*/ 	.short	0x0101


	//----- nvinfo : EIATTR_VRC_CTA_INIT_COUNT
	.align		4
        /*0054*/ 	.byte	0x02, 0x4a
	.zero		1
	.zero		1


	//----- nvinfo : EIATTR_EXIT_INSTR_OFFSETS
	.align		4
        /*0058*/ 	.byte	0x04, 0x1c
        /*005a*/ 	.short	(.L_63 - .L_62)


	//   ....[0]....
.L_62:
        /*005c*/ 	.word	0x00000570


	//   ....[1]....
        /*0060*/ 	.word	0x000006a0


	//----- nvinfo : EIATTR_CRS_STACK_SIZE
	.align		4
.L_63:
        /*0064*/ 	.byte	0x04, 0x1e
        /*0066*/ 	.short	(.L_65 - .L_64)
.L_64:
        /*0068*/ 	.word	0x00000000


	//----- nvinfo : EIATTR_CBANK_PARAM_SIZE
	.align		4
.L_65:
        /*006c*/ 	.byte	0x03, 0x19
        /*006e*/ 	.short	0x0020


	//----- nvinfo : EIATTR_PARAM_CBANK
	.align		4
        /*0070*/ 	.byte	0x04, 0x0a
        /*0072*/ 	.short	(.L_67 - .L_66)
	.align		4
.L_66:
        /*0074*/ 	.word	index@(.nv.constant0._Z14compute_squareIfEviPKT_PS0_Pf)
        /*0078*/ 	.short	0x0380
        /*007a*/ 	.short	0x0020


	//----- nvinfo : EIATTR_SW_WAR
	.align		4
.L_67:
        /*007c*/ 	.byte	0x04, 0x36
        /*007e*/ 	.short	(.L_69 - .L_68)
.L_68:
        /*0080*/ 	.word	0x00000008
.L_69:


//--------------------- .nv.callgraph             --------------------------
	.section	.nv.callgraph,"",@"SHT_CUDA_CALLGRAPH"
	.align	4
	.sectionentsize	8
	.align		4
        /*0000*/ 	.word	0x00000000
	.align		4
        /*0004*/ 	.word	0xffffffff
	.align		4
        /*0008*/ 	.word	0x00000000
	.align		4
        /*000c*/ 	.word	0xfffffffe
	.align		4
        /*0010*/ 	.word	0x00000000
	.align		4
        /*0014*/ 	.word	0xfffffffd
	.align		4
        /*0018*/ 	.word	0x00000000
	.align		4
        /*001c*/ 	.word	0xfffffffc


//--------------------- .text._Z11compute_sumIdEviPKT_PS0_ --------------------------
	.section	.text._Z11compute_sumIdEviPKT_PS0_,"ax",@progbits
	.align	128
        .global         _Z11compute_sumIdEviPKT_PS0_
        .type           _Z11compute_sumIdEviPKT_PS0_,@function
        .size           _Z11compute_sumIdEviPKT_PS0_,(.L_x_27 - _Z11compute_sumIdEviPKT_PS0_)
        .other          _Z11compute_sumIdEviPKT_PS0_,@"STO_CUDA_ENTRY STV_DEFAULT"
_Z11compute_sumIdEviPKT_PS0_:
.text._Z11compute_sumIdEviPKT_PS0_:
[----:B------:R-:W-:Y:S01]  /*0000*/  LDC R1, c[0x0][0x37c] ;  /* 0x0000df00ff017b82 */ /* 0x000fe20000000800 */
[----:B------:R-:W0:Y:S07]  /*0010*/  S2R R6, SR_TID.X ;  /* 0x0000000000067919 */ /* 0x000e2e0000002100 */
[----:B------:R-:W1:Y:S01]  /*0020*/  S2UR UR6, SR_CTAID.X ;  /* 0x00000000000679c3 */ /* 0x000e620000002500 */
[----:B------:R-:W2:Y:S01]  /*0030*/  LDCU UR7, c[0x0][0x380] ;  /* 0x00007000ff0777ac */ /* 0x000ea20008000800 */
[----:B------:R-:W-:Y:S01]  /*0040*/  BSSY.RECONVERGENT B0, `(.L_x_0) ;  /* 0x0000012000007945 */ /* 0x000fe20003800200 */
[----:B------:R-:W-:Y:S01]  /*0050*/  UMOV UR4, 0x400 ;  /* 0x0000040000047882 */ /* 0x000fe20000000000 */
[----:B------:R-:W3:Y:S04]  /*0060*/  LDCU.64 UR8, c[0x0][0x358] ;  /* 0x00006b00ff0877ac */ /* 0x000ee80008000a00 */
[----:B------:R-:W1:Y:S08]  /*0070*/  LDC R9, c[0x0][0x360] ;  /* 0x0000d800ff097b82 */ /* 0x000e700000000800 */
[----:B------:R-:W4:Y:S01]  /*0080*/  S2UR UR5, SR_CgaCtaId ;  /* 0x00000000000579c3 */ /* 0x000f220000008800 */
[----:B0-----:R-:W-:Y:S01]  /*0090*/  ISETP.NE.AND P0, PT, R6, 0x1, PT ;  /* 0x000000010600780c */ /* 0x001fe20003f05270 */
[C---:B-1----:R-:W-:Y:S01]  /*00a0*/  IMAD R7, R9.reuse, UR6, R6 ;  /* 0x0000000609077c24 */ /* 0x042fe2000f8e0206 */
[----:B------:R-:W-:-:S04]  /*00b0*/  ISETP.GE.U32.AND P2, PT, R9, 0x2, PT ;  /* 0x000000020900780c */ /* 0x000fc80003f46070 */
[----:B--2---:R-:W-:Y:S01]  /*00c0*/  ISETP.GE.AND P1, PT, R7, UR7, PT ;  /* 0x0000000707007c0c */ /* 0x004fe2000bf26270 */
[----:B----4-:R-:W-:-:S06]  /*00d0*/  ULEA UR4, UR5, UR4, 0x18 ;  /* 0x0000000405047291 */ /* 0x010fcc000f8ec0ff */
[----:B------:R-:W-:-:S05]  /*00e0*/  LEA R5, R6, UR4, 0x3 ;  /* 0x0000000406057c11 */ /* 0x000fca000f8e18ff */
[----:B------:R0:W-:Y:S01]  /*00f0*/  STS.64 [R5], RZ ;  /* 0x000000ff05007388 */ /* 0x0001e20000000a00 */
[----:B------:R-:W-:Y:S06]  /*0100*/  BAR.SYNC.DEFER_BLOCKING 0x0 ;  /* 0x0000000000007b1d */ /* 0x000fec0000010000 */
[----:B---3--:R-:W-:Y:S05]  /*0110*/  @P1 BRA `(.L_x_1) ;  /* 0x0000000000101947 */ /* 0x008fea0003800000 */
[----:B------:R-:W1:Y:S02]  /*0120*/  LDC.64 R2, c[0x0][0x388] ;  /* 0x0000e200ff027b82 */ /* 0x000e640000000a00 */
[----:B-1----:R-:W-:-:S06]  /*0130*/  IMAD.WIDE R2, R7, 0x8, R2 ;  /* 0x0000000807027825 */ /* 0x002fcc00078e0202 */
[----:B------:R-:W2:Y:S04]  /*0140*/  LDG.E.64 R2, desc[UR8][R2.64] ;  /* 0x0000000802027981 */ /* 0x000ea8000c1e1b00 */
[----:B--2---:R1:W-:Y:S02]  /*0150*/  STS.64 [R5], R2 ;  /* 0x0000000205007388 */ /* 0x0043e40000000a00 */
.L_x_1:
[----:B------:R-:W-:Y:S05]  /*0160*/  BSYNC.RECONVERGENT B0 ;  /* 0x0000000000007941 */ /* 0x000fea0003800200 */
.L_x_0:
[----:B------:R-:W-:Y:S06]  /*0170*/  BAR.SYNC.DEFER_BLOCKING 0x0 ;  /* 0x0000000000007b1d */ /* 0x000fec0000010000 */
[----:B------:R-:W-:Y:S05]  /*0180*/  @!P2 BRA `(.L_x_2) ;  /* 0x00000000003ca947 */ /* 0x000fea0003800000 */
[----:B------:R-:W-:-:S05]  /*0190*/  UMOV UR5, 0x1 ;  /* 0x0000000100057882 */ /* 0x000fca0000000000 */
.L_x_3:
[----:B------:R-:W-:-:S06]  /*01a0*/  USHF.L.U32 UR6, UR5, 0x1, URZ ;  /* 0x0000000105067899 */ /* 0x000fcc00080006ff */
[----:B-1----:R-:W-:-:S05]  /*01b0*/  IMAD R2, R6, UR6, RZ ;  /* 0x0000000606027c24 */ /* 0x002fca000f8e02ff */
[----:B------:R-:W-:-:S13]  /*01c0*/  ISETP.GE.U32.AND P1, PT, R2, R9, PT ;  /* 0x000000090200720c */ /* 0x000fda0003f26070 */
[C---:B------:R-:W-:Y:S01]  /*01d0*/  @!P1 VIADD R0, R2.reuse, UR5 ;  /* 0x0000000502009c36 */ /* 0x040fe20008000000 */
[----:B------:R-:W-:Y:S01]  /*01e0*/  @!P1 LEA R7, R2, UR4, 0x3 ;  /* 0x0000000402079c11 */ /* 0x000fe2000f8e18ff */
[----:B------:R-:W-:-:S03]  /*01f0*/  UMOV UR5, UR6 ;  /* 0x0000000600057c82 */ /* 0x000fc60008000000 */
[----:B------:R-:W-:Y:S01]  /*0200*/  @!P1 LEA R0, R0, UR4, 0x3 ;  /* 0x0000000400009c11 */ /* 0x000fe2000f8e18ff */
[----:B0-----:R-:W-:Y:S04]  /*0210*/  @!P1 LDS.64 R4, [R7] ;  /* 0x0000000007049984 */ /* 0x001fe80000000a00 */
[----:B------:R-:W0:Y:S02]  /*0220*/  @!P1 LDS.64 R2, [R0] ;  /* 0x0000000000029984 */ /* 0x000e240000000a00 */
[----:B0-----:R-:W-:-:S07]  /*0230*/  @!P1 DADD R2, R2, R4 ;  /* 0x0000000002029229 */ /* 0x001fce0000000004 */
[----:B------:R2:W-:Y:S01]  /*0240*/  @!P1 STS.64 [R7], R2 ;  /* 0x0000000207009388 */ /* 0x0005e20000000a00 */
[----:B------:R-:W-:Y:S01]  /*0250*/  BAR.SYNC.DEFER_BLOCKING 0x0 ;  /* 0x0000000000007b1d */ /* 0x000fe20000010000 */
[----:B------:R-:W-:-:S13]  /*0260*/  ISETP.LE.U32.AND P1, PT, R9, UR6, PT ;  /* 0x0000000609007c0c */ /* 0x000fda000bf23070 */
[----:B--2---:R-:W-:Y:S05]  /*0270*/  @!P1 BRA `(.L_x_3) ;  /* 0xfffffffc00c89947 */ /* 0x004fea000383ffff */
.L_x_2:
[----:B------:R-:W-:Y:S05]  /*0280*/  @P0 EXIT ;  /* 0x000000000000094d */ /* 0x000fea0003800000 */
[----:B------:R-:W2:Y:S01]  /*0290*/  S2UR UR5, SR_CgaCtaId ;  /* 0x00000000000579c3 */ /* 0x000ea20000008800 */
[----:B------:R-:W-:-:S07]  /*02a0*/  UMOV UR4, 0x400 ;  /* 0x0000040000047882 */ /* 0x000fce0000000000 */
[----:B01----:R-:W0:Y:S01]  /*02b0*/  LDC.64 R4, c[0x0][0x390] ;  /* 0x0000e400ff047b82 */ /* 0x003e220000000a00 */
[----:B--2---:R-:W-:-:S09]  /*02c0*/  ULEA UR4, UR5, UR4, 0x18 ;  /* 0x0000000405047291 */ /* 0x004fd2000f8ec0ff */
[----:B------:R-:W0:Y:S04]  /*02d0*/  LDS.64 R2, [UR4] ;  /* 0x00000004ff027984 */ /* 0x000e280008000a00 */
[----:B0-----:R-:W-:Y:S01]  /*02e0*/  REDG.E.ADD.F64.RN.STRONG.GPU desc[UR8][R4.64], R2 ;  /* 0x00000002040079a6 */ /* 0x001fe2000c12ff08 */
[----:B------:R-:W-:Y:S05]  /*02f0*/  EXIT ;  /* 0x000000000000794d */ /* 0x000fea0003800000 */
.L_x_4:
[----:B------:R-:W-:-:S00]  /*0300*/  BRA `(.L_x_4) ;  /* 0xfffffffc00fc7947 */ /* 0x000fc0000383ffff */
[----:B------:R-:W-:-:S00]  /*0310*/  NOP ;  /* 0x0000000000007918 */ /* 0x000fc00000000000 */
        /* <DEDUP_REMOVED lines=14> */
.L_x_27:


//--------------------- .text._Z11compute_sumIfEviPKT_PS0_ --------------------------
	.section	.text._Z11compute_sumIfEviPKT_PS0_,"ax",@progbits
	.align	128
        .global         _Z11compute_sumIfEviPKT_PS0_
        .type           _Z11compute_sumIfEviPKT_PS0_,@function
        .size           _Z11compute_sumIfEviPKT_PS0_,(.L_x_28 - _Z11compute_sumIfEviPKT_PS0_)
        .other          _Z11compute_sumIfEviPKT_PS0_,@"STO_CUDA_ENTRY STV_DEFAULT"
_Z11compute_sumIfEviPKT_PS0_:
.text._Z11compute_sumIfEviPKT_PS0_:
        /* <DEDUP_REMOVED lines=15> */
[----:B------:R0:W-:Y:S01]  /*00f0*/  STS [R0], RZ ;  /* 0x000000ff00007388 */ /* 0x0001e20000000800 */
[----:B------:R-:W-:Y:S06]  /*0100*/  BAR.SYNC.DEFER_BLOCKING 0x0 ;  /* 0x0000000000007b1d */ /* 0x000fec0000010000 */
[----:B---3--:R-:W-:Y:S05]  /*0110*/  @P1 BRA `(.L_x_6) ;  /* 0x0000000000101947 */ /* 0x008fea0003800000 */
[----:B------:R-:W1:Y:S02]  /*0120*/  LDC.64 R2, c[0x0][0x388] ;  /* 0x0000e200ff027b82 */ /* 0x000e640000000a00 */
[----:B-1----:R-:W-:-:S06]  /*0130*/  IMAD.WIDE R2, R5, 0x4, R2 ;  /* 0x0000000405027825 */ /* 0x002fcc00078e0202 */
[----:B------:R-:W2:Y:S04]  /*0140*/  LDG.E R3, desc[UR8][R2.64] ;  /* 0x0000000802037981 */ /* 0x000ea8000c1e1900 */
[----:B--2---:R1:W-:Y:S02]  /*0150*/  STS [R0], R3 ;  /* 0x0000000300007388 */ /* 0x0043e40000000800 */
.L_x_6:
[----:B------:R-:W-:Y:S05]  /*0160*/  BSYNC.RECONVERGENT B0 ;  /* 0x0000000000007941 */ /* 0x000fea0003800200 */
.L_x_5:
[----:B------:R-:W-:Y:S06]  /*0170*/  BAR.SYNC.DEFER_BLOCKING 0x0 ;  /* 0x0000000000007b1d */ /* 0x000fec0000010000 */
[----:B------:R-:W-:Y:S05]  /*0180*/  @!P2 BRA `(.L_x_7) ;  /* 0x00000000003ca947 */ /* 0x000fea0003800000 */
[----:B------:R-:W-:-:S05]  /*0190*/  UMOV UR5, 0x1 ;  /* 0x0000000100057882 */ /* 0x000fca0000000000 */
.L_x_8:
[----:B------:R-:W-:-:S06]  /*01a0*/  USHF.L.U32 UR6, UR5, 0x1, URZ ;  /* 0x0000000105067899 */ /* 0x000fcc00080006ff */
[----:B------:R-:W-:-:S05]  /*01b0*/  IMAD R2, R4, UR6, RZ ;  /* 0x0000000604027c24 */ /* 0x000fca000f8e02ff */
[----:B------:R-:W-:-:S13]  /*01c0*/  ISETP.GE.U32.AND P1, PT, R2, R7, PT ;  /* 0x000000070200720c */ /* 0x000fda0003f26070 */
[C---:B01----:R-:W-:Y:S01]  /*01d0*/  @!P1 VIADD R0, R2.reuse, UR5 ;  /* 0x0000000502009c36 */ /* 0x043fe20008000000 */
[----:B------:R-:W-:Y:S01]  /*01e0*/  @!P1 LEA R2, R2, UR4, 0x2 ;  /* 0x0000000402029c11 */ /* 0x000fe2000f8e10ff */
[----:B------:R-:W-:-:S03]  /*01f0*/  UMOV UR5, UR6 ;  /* 0x0000000600057c82 */ /* 0x000fc60008000000 */
[----:B------:R-:W-:Y:S01]  /*0200*/  @!P1 LEA R0, R0, UR4, 0x2 ;  /* 0x0000000400009c11 */ /* 0x000fe2000f8e10ff */
[----:B------:R-:W-:Y:S05]  /*0210*/  @!P1 LDS R3, [R2] ;  /* 0x0000000002039984 */ /* 0x000fea0000000800 */
[----:B------:R-:W0:Y:S02]  /*0220*/  @!P1 LDS R0, [R0] ;  /* 0x0000000000009984 */ /* 0x000e240000000800 */
[----:B0-----:R-:W-:-:S05]  /*0230*/  @!P1 FADD R3, R0, R3 ;  /* 0x0000000300039221 */ /* 0x001fca0000000000 */
[----:B------:R2:W-:Y:S01]  /*0240*/  @!P1 STS [R2], R3 ;  /* 0x0000000302009388 */ /* 0x0005e20000000800 */
[----:B------:R-:W-:Y:S01]  /*0250*/  BAR.SYNC.DEFER_BLOCKING 0x0 ;  /* 0x0000000000007b1d */ /* 0x000fe20000010000 */
[----:B------:R-:W-:-:S13]  /*0260*/  ISETP.LE.U32.AND P1, PT, R7, UR6, PT ;  /* 0x0000000607007c0c */ /* 0x000fda000bf23070 */
[----:B--2---:R-:W-:Y:S05]  /*0270*/  @!P1 BRA `(.L_x_8) ;  /* 0xfffffffc00c89947 */ /* 0x004fea000383ffff */
.L_x_7:
[----:B------:R-:W-:Y:S05]  /*0280*/  @P0 EXIT ;  /* 0x000000000000094d */ /* 0x000fea0003800000 */
[----:B------:R-:W2:Y:S01]  /*0290*/  S2UR UR5, SR_CgaCtaId ;  /* 0x00000000000579c3 */ /* 0x000ea20000008800 */
[----:B------:R-:W-:-:S07]  /*02a0*/  UMOV UR4, 0x400 ;  /* 0x0000040000047882 */ /* 0x000fce0000000000 */
[----:B-1----:R-:W1:Y:S01]  /*02b0*/  LDC.64 R2, c[0x0][0x390] ;  /* 0x0000e400ff027b82 */ /* 0x002e620000000a00 */
[----:B--2---:R-:W-:-:S09]  /*02c0*/  ULEA UR4, UR5, UR4, 0x18 ;  /* 0x0000000405047291 */ /* 0x004fd2000f8ec0ff */
[----:B------:R-:W1:Y:S04]  /*02d0*/  LDS R5, [UR4] ;  /* 0x00000004ff057984 */ /* 0x000e680008000800 */
[----:B-1----:R-:W-:Y:S01]  /*02e0*/  REDG.E.ADD.F32.FTZ.RN.STRONG.GPU desc[UR8][R2.64], R5 ;  /* 0x00000005020079a6 */ /* 0x002fe2000c12f308 */
[----:B------:R-:W-:Y:S05]  /*02f0*/  EXIT ;  /* 0x000000000000794d */ /* 0x000fea0003800000 */
.L_x_9:
        /* <DEDUP_REMOVED lines=16> */
.L_x_28:


//--------------------- .text._Z14compute_squareIfEviPKT_PS0_Pf --------------------------
	.section	.text._Z14compute_squareIfEviPKT_PS0_Pf,"ax",@progbits
	.align	128
        .global         _Z14compute_squareIfEviPKT_PS0_Pf
        .type           _Z14compute_squareIfEviPKT_PS0_Pf,@function
        .size           _Z14compute_squareIfEviPKT_PS0_Pf,(.L_x_26 - _Z14compute_squareIfEviPKT_PS0_Pf)
        .other          _Z14compute_squareIfEviPKT_PS0_Pf,@"STO_CUDA_ENTRY STV_DEFAULT"
_Z14compute_squareIfEviPKT_PS0_Pf:
.text._Z14compute_squareIfEviPKT_PS0_Pf:
[----:B------:R-:W-:Y:S01]  /*0000*/  LDC R1, c[0x0][0x37c] ;  /* 0x0000df00ff017b82 */ /* 0x000fe20000000800 */
[----:B------:R-:W0:Y:S01]  /*0010*/  LDCU.64 UR6, c[0x0][0x358] ;  /* 0x00006b00ff0677ac */ /* 0x000e220008000a00 */
[----:B------:R-:W-:Y:S01]  /*0020*/  CS2R R2, SR_CLOCKLO ;  /* 0x0000000000027805 */ /* 0x000fe20000015000 */
[----:B------:R-:W1:Y:S05]  /*0030*/  S2R R4, SR_TID.X ;  /* 0x0000000000047919 */ /* 0x000e6a0000002100 */
[----:B------:R-:W1:Y:S01]  /*0040*/  S2UR UR4, SR_CTAID.X ;  /* 0x00000000000479c3 */ /* 0x000e620000002500 */
[----:B------:R-:W2:Y:S01]  /*0050*/  LDCU UR8, c[0x0][0x380] ;  /* 0x00007000ff0877ac */ /* 0x000ea20008000800 */
[----:B------:R-:W-:Y:S06]  /*0060*/  BSSY.RECONVERGENT B0, `(.L_x_10) ;  /* 0x000004f000007945 */ /* 0x000fec0003800200 */
[----:B------:R-:W1:Y:S01]  /*0070*/  LDC R5, c[0x0][0x360] ;  /* 0x0000d800ff057b82 */ /* 0x000e620000000800 */
[----:B------:R-:W3:Y:S01]  /*0080*/  LDCU UR5, c[0x0][0x370] ;  /* 0x00006e00ff0577ac */ /* 0x000ee20008000800 */
[----:B-1----:R-:W-:-:S02]  /*0090*/  IMAD R4, R5, UR4, R4 ;  /* 0x0000000405047c24 */ /* 0x002fc4000f8e0204 */
[----:B---3--:R-:W-:-:S03]  /*00a0*/  IMAD R5, R5, UR5, RZ ;  /* 0x0000000505057c24 */ /* 0x008fc6000f8e02ff */
[----:B--2---:R-:W-:-:S13]  /*00b0*/  ISETP.GE.AND P0, PT, R4, UR8, PT ;  /* 0x0000000804007c0c */ /* 0x004fda000bf06270 */
[----:B0-----:R-:W-:Y:S05]  /*00c0*/  @P0 BRA `(.L_x_11) ;  /* 0x0000000400200947 */ /* 0x001fea0003800000 */
[----:B------:R-:W0:Y:S01]  /*00d0*/  I2F.U32.RP R8, R5 ;  /* 0x0000000500087306 */ /* 0x000e220000209000 */
[--C-:B------:R-:W-:Y:S01]  /*00e0*/  IMAD.IADD R0, R4, 0x1, R5.reuse ;  /* 0x0000000104007824 */ /* 0x100fe200078e0205 */
[----:B------:R-:W-:Y:S01]  /*00f0*/  ISETP.NE.U32.AND P3, PT, R5, RZ, PT ;  /* 0x000000ff0500720c */ /* 0x000fe20003f65070 */
[----:B------:R-:W-:Y:S01]  /*0100*/  IMAD.MOV R11, RZ, RZ, -R5 ;  /* 0x000000ffff0b7224 */ /* 0x000fe200078e0a05 */
[----:B------:R-:W-:Y:S02]  /*0110*/  BSSY.RECONVERGENT B1, `(.L_x_12) ;  /* 0x000002b000017945 */ /* 0x000fe40003800200 */
[C---:B------:R-:W-:Y:S02]  /*0120*/  ISETP.GE.AND P1, PT, R0.reuse, UR8, PT ;  /* 0x0000000800007c0c */ /* 0x040fe4000bf26270 */
[----:B------:R-:W-:Y:S02]  /*0130*/  VIMNMX R9, PT, PT, R0, UR8, !PT ;  /* 0x0000000800097c48 */ /* 0x000fe4000ffe0100 */
[----:B------:R-:W-:-:S04]  /*0140*/  SEL R10, RZ, 0x1, P1 ;  /* 0x00000001ff0a7807 */ /* 0x000fc80000800000 */
[----:B------:R-:W-:Y:S01]  /*0150*/  IADD3 R0, PT, PT, R9, -R0, -R10 ;  /* 0x8000000009007210 */ /* 0x000fe20007ffe80a */
[----:B0-----:R-:W0:Y:S02]  /*0160*/  MUFU.RCP R8, R8 ;  /* 0x0000000800087308 */ /* 0x001e240000001000 */
[----:B0-----:R-:W-:Y:S02]  /*0170*/  VIADD R6, R8, 0xffffffe ;  /* 0x0ffffffe08067836 */ /* 0x001fe40000000000 */
[----:B------:R-:W0:Y:S04]  /*0180*/  LDC.64 R8, c[0x0][0x388] ;  /* 0x0000e200ff087b82 */ /* 0x000e280000000a00 */
[----:B------:R1:W2:Y:S02]  /*0190*/  F2I.FTZ.U32.TRUNC.NTZ R7, R6 ;  /* 0x0000000600077305 */ /* 0x0002a4000021f000 */
[----:B-1----:R-:W-:-:S02]  /*01a0*/  HFMA2 R6, -RZ, RZ, 0, 0 ;  /* 0x00000000ff067431 */ /* 0x002fc400000001ff */
[----:B--2---:R-:W-:-:S04]  /*01b0*/  IMAD R11, R11, R7, RZ ;  /* 0x000000070b0b7224 */ /* 0x004fc800078e02ff */
[----:B------:R-:W-:-:S06]  /*01c0*/  IMAD.HI.U32 R7, R7, R11, R6 ;  /* 0x0000000b07077227 */ /* 0x000fcc00078e0006 */
[----:B------:R-:W-:-:S04]  /*01d0*/  IMAD.HI.U32 R11, R7, R0, RZ ;  /* 0x00000000070b7227 */ /* 0x000fc800078e00ff */
[----:B------:R-:W-:-:S04]  /*01e0*/  IMAD.MOV R6, RZ, RZ, -R11 ;  /* 0x000000ffff067224 */ /* 0x000fc800078e0a0b */
[----:B------:R-:W-:Y:S02]  /*01f0*/  IMAD R0, R5, R6, R0 ;  /* 0x0000000605007224 */ /* 0x000fe400078e0200 */
[----:B------:R-:W1:Y:S03]  /*0200*/  LDC.64 R6, c[0x0][0x390] ;  /* 0x0000e400ff067b82 */ /* 0x000e660000000a00 */
[----:B------:R-:W-:-:S13]  /*0210*/  ISETP.GE.U32.AND P1, PT, R0, R5, PT ;  /* 0x000000050000720c */ /* 0x000fda0003f26070 */
[----:B------:R-:W-:Y:S02]  /*0220*/  @P1 IMAD.IADD R0, R0, 0x1, -R5 ;  /* 0x0000000100001824 */ /* 0x000fe400078e0a05 */
[----:B------:R-:W-:-:S03]  /*0230*/  @P1 VIADD R11, R11, 0x1 ;  /* 0x000000010b0b1836 */ /* 0x000fc60000000000 */
[----:B------:R-:W-:-:S13]  /*0240*/  ISETP.GE.U32.AND P2, PT, R0, R5, PT ;  /* 0x000000050000720c */ /* 0x000fda0003f46070 */
[----:B------:R-:W-:Y:S02]  /*0250*/  @P2 IADD3 R11, PT, PT, R11, 0x1, RZ ;  /* 0x000000010b0b2810 */ /* 0x000fe40007ffe0ff */
[----:B------:R-:W-:-:S05]  /*0260*/  @!P3 LOP3.LUT R11, RZ, R5, RZ, 0x33, !PT ;  /* 0x00000005ff0bb212 */ /* 0x000fca00078e33ff */
[----:B------:R-:W-:-:S05]  /*0270*/  IMAD.IADD R14, R10, 0x1, R11 ;  /* 0x000000010a0e7824 */ /* 0x000fca00078e020b */
[C---:B------:R-:W-:Y:S02]  /*0280*/  LOP3.LUT R0, R14.reuse, 0x3, RZ, 0xc0, !PT ;  /* 0x000000030e007812 */ /* 0x040fe400078ec0ff */
[----:B------:R-:W-:Y:S02]  /*0290*/  ISETP.GE.U32.AND P2, PT, R14, 0x3, PT ;  /* 0x000000030e00780c */ /* 0x000fe40003f46070 */
[----:B------:R-:W-:Y:S01]  /*02a0*/  ISETP.NE.AND P1, PT, R0, 0x3, PT ;  /* 0x000000030000780c */ /* 0x000fe20003f25270 */
[----:B------:R-:W-:-:S12]  /*02b0*/  IMAD.MOV.U32 R0, RZ, RZ, R4 ;  /* 0x000000ffff007224 */ /* 0x000fd800078e0004 */
[----:B01----:R-:W-:Y:S05]  /*02c0*/  @!P1 BRA `(.L_x_13) ;  /* 0x00000000003c9947 */ /* 0x003fea0003800000 */
[----:B------:R-:W0:Y:S01]  /*02d0*/  LDC.64 R10, c[0x0][0x390] ;  /* 0x0000e400ff0a7b82 */ /* 0x000e220000000a00 */
[----:B------:R-:W-:Y:S01]  /*02e0*/  VIADD R14, R14, 0x1 ;  /* 0x000000010e0e7836 */ /* 0x000fe20000000000 */
[----:B------:R-:W-:-:S04]  /*02f0*/  MOV R0, R4 ;  /* 0x0000000400007202 */ /* 0x000fc80000000f00 */
[----:B------:R-:W-:Y:S02]  /*0300*/  LOP3.LUT R14, R14, 0x3, RZ, 0xc0, !PT ;  /* 0x000000030e0e7812 */ /* 0x000fe400078ec0ff */
[----:B------:R-:W1:Y:S03]  /*0310*/  LDC.64 R12, c[0x0][0x388] ;  /* 0x0000e200ff0c7b82 */ /* 0x000e660000000a00 */
[----:B------:R-:W-:-:S07]  /*0320*/  IMAD.MOV R18, RZ, RZ, -R14 ;  /* 0x000000ffff127224 */ /* 0x000fce00078e0a0e */
.L_x_14:
[----:B-1----:R-:W-:-:S06]  /*0330*/  IMAD.WIDE R16, R0, 0x4, R12 ;  /* 0x0000000400107825 */ /* 0x002fcc00078e020c */
[----:B--2---:R-:W2:Y:S01]  /*0340*/  LDG.E R16, desc[UR6][R16.64] ;  /* 0x0000000610107981 */ /* 0x004ea2000c1e1900 */
[----:B0-----:R-:W-:Y:S01]  /*0350*/  IMAD.WIDE R14, R0, 0x4, R10 ;  /* 0x00000004000e7825 */ /* 0x001fe200078e020a */
[----:B------:R-:W-:-:S03]  /*0360*/  IADD3 R0, PT, PT, R5, R0, RZ ;  /* 0x0000000005007210 */ /* 0x000fc60007ffe0ff */
[----:B------:R-:W-:-:S05]  /*0370*/  VIADD R18, R18, 0x1 ;  /* 0x0000000112127836 */ /* 0x000fca0000000000 */
[----:B------:R-:W-:Y:S01]  /*0380*/  ISETP.NE.AND P1, PT, R18, RZ, PT ;  /* 0x000000ff1200720c */ /* 0x000fe20003f25270 */
[----:B--2---:R-:W-:-:S05]  /*0390*/  FMUL R19, R16, R16 ;  /* 0x0000001010137220 */ /* 0x004fca0000400000 */
[----:B------:R2:W-:Y:S07]  /*03a0*/  STG.E desc[UR6][R14.64], R19 ;  /* 0x000000130e007986 */ /* 0x0005ee000c101906 */
[----:B------:R-:W-:Y:S05]  /*03b0*/  @P1 BRA `(.L_x_14) ;  /* 0xfffffffc00dc1947 */ /* 0x000fea000383ffff */
.L_x_13:
[----:B------:R-:W-:Y:S05]  /*03c0*/  BSYNC.RECONVERGENT B1 ;  /* 0x0000000000017941 */ /* 0x000fea0003800200 */
.L_x_12:
[----:B------:R-:W-:Y:S05]  /*03d0*/  @!P2 BRA `(.L_x_11) ;  /* 0x00000000005ca947 */ /* 0x000fea0003800000 */
.L_x_15:
[----:B-1----:R-:W-:-:S05]  /*03e0*/  IMAD.WIDE R16, R0, 0x4, R8 ;  /* 0x0000000400107825 */ /* 0x002fca00078e0208 */
[----:B------:R-:W3:Y:S01]  /*03f0*/  LDG.E R10, desc[UR6][R16.64] ;  /* 0x00000006100a7981 */ /* 0x000ee2000c1e1900 */
[----:B------:R-:W-:-:S04]  /*0400*/  IMAD.WIDE R20, R0, 0x4, R6 ;  /* 0x0000000400147825 */ /* 0x000fc800078e0206 */
[----:B---3--:R-:W-:Y:S01]  /*0410*/  FMUL R23, R10, R10 ;  /* 0x0000000a0a177220 */ /* 0x008fe20000400000 */
[----:B------:R-:W-:-:S04]  /*0420*/  IMAD.WIDE R10, R5, 0x4, R16 ;  /* 0x00000004050a7825 */ /* 0x000fc800078e0210 */
[----:B------:R0:W-:Y:S04]  /*0430*/  STG.E desc[UR6][R20.64], R23 ;  /* 0x0000001714007986 */ /* 0x0001e8000c101906 */
[----:B--2---:R-:W2:Y:S01]  /*0440*/  LDG.E R14, desc[UR6][R10.64] ;  /* 0x000000060a0e7981 */ /* 0x004ea2000c1e1900 */
[----:B------:R-:W-:-:S04]  /*0450*/  IMAD.WIDE R12, R5, 0x4, R20 ;  /* 0x00000004050c7825 */ /* 0x000fc800078e0214 */
[----:B--2---:R-:W-:Y:S01]  /*0460*/  FMUL R25, R14, R14 ;  /* 0x0000000e0e197220 */ /* 0x004fe20000400000 */
[----:B------:R-:W-:-:S04]  /*0470*/  IMAD.WIDE R14, R5, 0x4, R10 ;  /* 0x00000004050e7825 */ /* 0x000fc800078e020a */
[----:B------:R1:W-:Y:S04]  /*0480*/  STG.E desc[UR6][R12.64], R25 ;  /* 0x000000190c007986 */ /* 0x0003e8000c101906 */
[----:B------:R-:W2:Y:S01]  /*0490*/  LDG.E R18, desc[UR6][R14.64] ;  /* 0x000000060e127981 */ /* 0x000ea2000c1e1900 */
[----:B------:R-:W-:-:S04]  /*04a0*/  IMAD.WIDE R16, R5, 0x4, R12 ;  /* 0x0000000405107825 */ /* 0x000fc800078e020c */
[----:B--2---:R-:W-:Y:S01]  /*04b0*/  FMUL R27, R18, R18 ;  /* 0x00000012121b7220 */ /* 0x004fe20000400000 */
[----:B------:R-:W-:-:S04]  /*04c0*/  IMAD.WIDE R18, R5, 0x4, R14 ;  /* 0x0000000405127825 */ /* 0x000fc800078e020e */
[----:B------:R1:W-:Y:S04]  /*04d0*/  STG.E desc[UR6][R16.64], R27 ;  /* 0x0000001b10007986 */ /* 0x0003e8000c101906 */
[----:B------:R-:W0:Y:S01]  /*04e0*/  LDG.E R18, desc[UR6][R18.64] ;  /* 0x0000000612127981 */ /* 0x000e22000c1e1900 */
[----:B------:R-:W-:-:S04]  /*04f0*/  IMAD.WIDE R10, R5, 0x4, R16 ;  /* 0x00000004050a7825 */ /* 0x000fc800078e0210 */
[----:B------:R-:W-:-:S05]  /*0500*/  IMAD R0, R5, 0x4, R0 ;  /* 0x0000000405007824 */ /* 0x000fca00078e0200 */
[----:B------:R-:W-:Y:S01]  /*0510*/  ISETP.GE.AND P1, PT, R0, UR8, PT ;  /* 0x0000000800007c0c */ /* 0x000fe2000bf26270 */
[----:B0-----:R-:W-:-:S05]  /*0520*/  FMUL R21, R18, R18 ;  /* 0x0000001212157220 */ /* 0x001fca0000400000 */
[----:B------:R1:W-:Y:S07]  /*0530*/  STG.E desc[UR6][R10.64], R21 ;  /* 0x000000150a007986 */ /* 0x0003ee000c101906 */
[----:B------:R-:W-:Y:S05]  /*0540*/  @!P1 BRA `(.L_x_15) ;  /* 0xfffffffc00a49947 */ /* 0x000fea000383ffff */
.L_x_11:
[----:B------:R-:W-:Y:S05]  /*0550*/  BSYNC.RECONVERGENT B0 ;  /* 0x0000000000007941 */ /* 0x000fea0003800200 */
.L_x_10:
[----:B------:R-:W-:Y:S01]  /*0560*/  CS2R R6, SR_CLOCKLO ;  /* 0x0000000000067805 */ /* 0x000fe20000015000 */
[----:B------:R-:W-:Y:S06]  /*0570*/  @P0 EXIT ;  /* 0x000000000000094d */ /* 0x000fec0003800000 */
[----:B------:R-:W-:Y:S01]  /*0580*/  IADD3 R2, P0, PT, -R2, R6, RZ ;  /* 0x0000000602027210 */ /* 0x000fe20007f1e1ff */
[----:B------:R-:W-:Y:S01]  /*0590*/  IMAD.MOV.U32 R5, RZ, RZ, 0x49742400 ;  /* 0x49742400ff057424 */ /* 0x000fe200078e00ff */
[----:B------:R-:W-:-:S03]  /*05a0*/  MOV R6, 0x358637bd ;  /* 0x358637bd00067802 */ /* 0x000fc60000000f00 */
[----:B------:R-:W-:Y:S02]  /*05b0*/  IMAD.X R3, R7, 0x1, ~R3, P0 ;  /* 0x0000000107037824 */ /* 0x000fe400000e0e03 */
[----:B------:R-:W-:Y:S02]  /*05c0*/  FFMA R5, R6, -R5, 1 ;  /* 0x3f80000006057423 */ /* 0x000fe40000000805 */
[----:B------:R-:W0:Y:S02]  /*05d0*/  I2F.S64 R0, R2 ;  /* 0x0000000200007312 */ /* 0x000e240000301400 */
[----:B------:R-:W-:-:S06]  /*05e0*/  FFMA R5, R5, R6, 9.9999999747524270788e-07 ;  /* 0x358637bd05057423 */ /* 0x000fcc0000000006 */
[----:B0-----:R-:W0:Y:S01]  /*05f0*/  FCHK P0, R0, 1000000 ;  /* 0x4974240000007902 */ /* 0x001e220000000000 */
[----:B------:R-:W-:-:S04]  /*0600*/  FFMA R6, R0, R5, RZ ;  /* 0x0000000500067223 */ /* 0x000fc800000000ff */
[----:B------:R-:W-:-:S04]  /*0610*/  FFMA R7, R6, -1000000, R0 ;  /* 0xc974240006077823 */ /* 0x000fc80000000000 */
[----:B------:R-:W-:Y:S01]  /*0620*/  FFMA R7, R5, R7, R6 ;  /* 0x0000000705077223 */ /* 0x000fe20000000006 */
[----:B0-----:R-:W-:Y:S06]  /*0630*/  @!P0 BRA `(.L_x_16) ;  /* 0x00000000000c8947 */ /* 0x001fec0003800000 */
[----:B------:R-:W-:-:S07]  /*0640*/  MOV R2, 0x660 ;  /* 0x0000066000027802 */ /* 0x000fce0000000f00 */
[----:B-12---:R-:W-:Y:S05]  /*0650*/  CALL.REL.NOINC `($__internal_0_$__cuda_sm3x_div_rn_noftz_f32_slowpath) ;  /* 0x0000000000147944 */ /* 0x006fea0003c00000 */
[----:B------:R-:W-:-:S07]  /*0660*/  IMAD.MOV.U32 R7, RZ, RZ, R5 ;  /* 0x000000ffff077224 */ /* 0x000fce00078e0005 */
.L_x_16:
[----:B------:R-:W0:Y:S02]  /*0670*/  LDC.64 R2, c[0x0][0x398] ;  /* 0x0000e600ff027b82 */ /* 0x000e240000000a00 */
[----:B0-----:R-:W-:-:S05]  /*0680*/  IMAD.WIDE R4, R4, 0x4, R2 ;  /* 0x0000000404047825 */ /* 0x001fca00078e0202 */
[----:B------:R-:W-:Y:S01]  /*0690*/  STG.E desc[UR6][R4.64], R7 ;  /* 0x0000000704007986 */ /* 0x000fe2000c101906 */
[----:B------:R-:W-:Y:S05]  /*06a0*/  EXIT ;  /* 0x000000000000794d */ /* 0x000fea0003800000 */
        .weak           $__internal_0_$__cuda_sm3x_div_rn_noftz_f32_slowpath
        .type           $__internal_0_$__cuda_sm3x_div_rn_noftz_f32_slowpath,@function
        .size           $__internal_0_$__cuda_sm3x_div_rn_noftz_f32_slowpath,(.L_x_26 - $__internal_0_$__cuda_sm3x_div_rn_noftz_f32_slowpath)
$__internal_0_$__cuda_sm3x_div_rn_noftz_f32_slowpath:
[--C-:B------:R-:W-:Y:S01]  /*06b0*/  SHF.R.U32.HI R3, RZ, 0x17, R0.reuse ;  /* 0x00000017ff037819 */ /* 0x100fe20000011600 */
[----:B------:R-:W-:-:S03]  /*06c0*/  IMAD.MOV.U32 R5, RZ, RZ, R0 ;  /* 0x000000ffff057224 */ /* 0x000fc600078e0000 */
[----:B------:R-:W-:-:S04]  /*06d0*/  LOP3.LUT R3, R3, 0xff, RZ, 0xc0, !PT ;  /* 0x000000ff03037812 */ /* 0x000fc800078ec0ff */
[----:B------:R-:W-:-:S04]  /*06e0*/  IADD3 R7, PT, PT, R3, -0x1, RZ ;  /* 0xffffffff03077810 */ /* 0x000fc80007ffe0ff */
[----:B------:R-:W-:-:S13]  /*06f0*/  ISETP.GT.U32.OR P0, PT, R7, 0xfd, !PT ;  /* 0x000000fd0700780c */ /* 0x000fda0007f04470 */
[----:B------:R-:W-:Y:S01]  /*0700*/  @!P0 IMAD.MOV.U32 R6, RZ, RZ, RZ ;  /* 0x000000ffff068224 */ /* 0x000fe200078e00ff */
[----:B------:R-:W-:Y:S06]  /*0710*/  @!P0 BRA `(.L_x_17) ;  /* 0x00000000003c8947 */ /* 0x000fec0003800000 */
[----:B------:R-:W-:-:S13]  /*0720*/  FSETP.GTU.FTZ.AND P0, PT, |R0|, +INF , PT ;  /* 0x7f8000000000780b */ /* 0x000fda0003f1c200 */
[----:B------:R-:W-:Y:S05]  /*0730*/  @P0 BRA `(.L_x_18) ;  /* 0x0000000400280947 */ /* 0x000fea0003800000 */
[----:B------:R-:W-:-:S05]  /*0740*/  HFMA2 R6, -RZ, RZ, 10.90625, 0.015625 ;  /* 0x49742400ff067431 */ /* 0x000fca00000001ff */
[----:B------:R-:W-:-:S13]  /*0750*/  LOP3.LUT P0, RZ, R6, 0x7fffffff, R5, 0xc8, !PT ;  /* 0x7fffffff06ff7812 */ /* 0x000fda000780c805 */
[----:B------:R-:W-:Y:S05]  /*0760*/  @!P0 BRA `(.L_x_19) ;  /* 0x0000000400148947 */ /* 0x000fea0003800000 */
[----:B------:R-:W-:-:S13]  /*0770*/  LOP3.LUT P0, RZ, R5, 0x7fffffff, RZ, 0xc0, !PT ;  /* 0x7fffffff05ff7812 */ /* 0x000fda000780c0ff */
[----:B------:R-:W-:Y:S05]  /*0780*/  @!P0 BRA `(.L_x_20) ;  /* 0x0000000400048947 */ /* 0x000fea0003800000 */
[----:B------:R-:W-:Y:S02]  /*0790*/  FSETP.NEU.FTZ.AND P0, PT, |R0|, +INF , PT ;  /* 0x7f8000000000780b */ /* 0x000fe40003f1d200 */
[----:B------:R-:W-:-:S04]  /*07a0*/  LOP3.LUT P1, RZ, R6, 0x7fffffff, RZ, 0xc0, !PT ;  /* 0x7fffffff06ff7812 */ /* 0x000fc8000782c0ff */
[----:B------:R-:W-:-:S13]  /*07b0*/  PLOP3.LUT P0, PT, P0, P1, PT, 0x2f, 0xf2 ;  /* 0x0000000000f2781c */ /* 0x000fda0000702577 */
[----:B------:R-:W-:Y:S05]  /*07c0*/  @P0 BRA `(.L_x_21) ;  /* 0x0000000000e80947 */ /* 0x000fea0003800000 */
[----:B------:R-:W-:-:S13]  /*07d0*/  ISETP.GE.AND P0, PT, R7, RZ, PT ;  /* 0x000000ff0700720c */ /* 0x000fda0003f06270 */
[----:B------:R-:W-:Y:S02]  /*07e0*/  @P0 IMAD.MOV.U32 R6, RZ, RZ, RZ ;  /* 0x000000ffff060224 */ /* 0x000fe400078e00ff */
[----:B------:R-:W-:Y:S01]  /*07f0*/  @!P0 FFMA R5, R0, 1.84467440737095516160e+19, RZ ;  /* 0x5f80000000058823 */ /* 0x000fe200000000ff */
[----:B------:R-:W-:-:S07]  /*0800*/  @!P0 IMAD.MOV.U32 R6, RZ, RZ, -0x40 ;  /* 0xffffffc0ff068424 */ /* 0x000fce00078e00ff */
.L_x_17:
[----:B------:R-:W-:Y:S01]  /*0810*/  UMOV UR4, 0x49742400 ;  /* 0x4974240000047882 */ /* 0x000fe20000000000 */
[----:B------:R-:W-:Y:S01]  /*0820*/  IADD3 R3, PT, PT, R3, -0x7f, RZ ;  /* 0xffffff8103037810 */ /* 0x000fe20007ffe0ff */
[----:B------:R-:W-:-:S03]  /*0830*/  UIADD3 UR4, UPT, UPT, UR4, -0x9800000, URZ ;  /* 0xf680000004047890 */ /* 0x000fc6000fffe0ff */
[----:B------:R-:W-:Y:S01]  /*0840*/  IADD3 R6, PT, PT, R6, -0x13, R3 ;  /* 0xffffffed06067810 */ /* 0x000fe20007ffe003 */
[----:B------:R-:W-:Y:S02]  /*0850*/  IMAD R0, R3, -0x800000, R5 ;  /* 0xff80000003007824 */ /* 0x000fe400078e0205 */
[----:B------:R-:W-:-:S03]  /*0860*/  FADD.FTZ R9, -RZ, -UR4 ;  /* 0x80000004ff097e21 */ /* 0x000fc60008010100 */
[----:B------:R-:W0:Y:S02]  /*0870*/  MUFU.RCP R7, UR4 ;  /* 0x0000000400077d08 */ /* 0x000e240008001000 */
[----:B0-----:R-:W-:-:S04]  /*0880*/  FFMA R8, R7, R9, 1 ;  /* 0x3f80000007087423 */ /* 0x001fc80000000009 */
[----:B------:R-:W-:-:S04]  /*0890*/  FFMA R7, R7, R8, R7 ;  /* 0x0000000807077223 */ /* 0x000fc80000000007 */
[----:B------:R-:W-:-:S04]  /*08a0*/  FFMA R8, R0, R7, RZ ;  /* 0x0000000700087223 */ /* 0x000fc800000000ff */
[----:B------:R-:W-:-:S04]  /*08b0*/  FFMA R5, R9, R8, R0 ;  /* 0x0000000809057223 */ /* 0x000fc80000000000 */
[----:B------:R-:W-:-:S04]  /*08c0*/  FFMA R8, R7, R5, R8 ;  /* 0x0000000507087223 */ /* 0x000fc80000000008 */
[----:B------:R-:W-:-:S04]  /*08d0*/  FFMA R9, R9, R8, R0 ;  /* 0x0000000809097223 */ /* 0x000fc80000000000 */
[----:B------:R-:W-:-:S05]  /*08e0*/  FFMA R5, R7, R9, R8 ;  /* 0x0000000907057223 */ /* 0x000fca0000000008 */
[----:B------:R-:W-:-:S04]  /*08f0*/  SHF.R.U32.HI R0, RZ, 0x17, R5 ;  /* 0x00000017ff007819 */ /* 0x000fc80000011605 */
[----:B------:R-:W-:-:S05]  /*0900*/  LOP3.LUT R0, R0, 0xff, RZ, 0xc0, !PT ;  /* 0x000000ff00007812 */ /* 0x000fca00078ec0ff */
[----:B------:R-:W-:-:S04]  /*0910*/  IMAD.IADD R10, R0, 0x1, R6 ;  /* 0x00000001000a7824 */ /* 0x000fc800078e0206 */
[----:B------:R-:W-:-:S05]  /*0920*/  VIADD R0, R10, 0xffffffff ;  /* 0xffffffff0a007836 */ /* 0x000fca0000000000 */
[----:B------:R-:W-:-:S13]  /*0930*/  ISETP.GE.U32.AND P0, PT, R0, 0xfe, PT ;  /* 0x000000fe0000780c */ /* 0x000fda0003f06070 */
[----:B------:R-:W-:Y:S05]  /*0940*/  @!P0 BRA `(.L_x_22) ;  /* 0x0000000000808947 */ /* 0x000fea0003800000 */
[----:B------:R-:W-:-:S13]  /*0950*/  ISETP.GT.AND P0, PT, R10, 0xfe, PT ;  /* 0x000000fe0a00780c */ /* 0x000fda0003f04270 */
[----:B------:R-:W-:Y:S05]  /*0960*/  @P0 BRA `(.L_x_23) ;  /* 0x00000000006c0947 */ /* 0x000fea0003800000 */
[----:B------:R-:W-:-:S13]  /*0970*/  ISETP.GE.AND P0, PT, R10, 0x1, PT ;  /* 0x000000010a00780c */ /* 0x000fda0003f06270 */
[----:B------:R-:W-:Y:S05]  /*0980*/  @P0 BRA `(.L_x_24) ;  /* 0x0000000000980947 */ /* 0x000fea0003800000 */
[----:B------:R-:W-:Y:S02]  /*0990*/  ISETP.GE.AND P0, PT, R10, -0x18, PT ;  /* 0xffffffe80a00780c */ /* 0x000fe40003f06270 */
[----:B------:R-:W-:-:S11]  /*09a0*/  LOP3.LUT R5, R5, 0x80000000, RZ, 0xc0, !PT ;  /* 0x8000000005057812 */ /* 0x000fd600078ec0ff */
[----:B------:R-:W-:Y:S05]  /*09b0*/  @!P0 BRA `(.L_x_24) ;  /* 0x00000000008c8947 */ /* 0x000fea0003800000 */
[CCC-:B------:R-:W-:Y:S01]  /*09c0*/  FFMA.RZ R0, R7.reuse, R9.reuse, R8.reuse ;  /* 0x0000000907007223 */ /* 0x1c0fe2000000c008 */
[C---:B------:R-:W-:Y:S02]  /*09d0*/  IADD3 R6, PT, PT, R10.reuse, 0x20, RZ ;  /* 0x000000200a067810 */ /* 0x040fe40007ffe0ff */
[----:B------:R-:W-:Y:S02]  /*09e0*/  ISETP.NE.AND P2, PT, R10, RZ, PT ;  /* 0x000000ff0a00720c */ /* 0x000fe40003f45270 */
[----:B------:R-:W-:Y:S01]  /*09f0*/  LOP3.LUT R3, R0, 0x7fffff, RZ, 0xc0, !PT ;  /* 0x007fffff00037812 */ /* 0x000fe200078ec0ff */
[CCC-:B------:R-:W-:Y:S01]  /*0a00*/  FFMA.RP R0, R7.reuse, R9.reuse, R8.reuse ;  /* 0x0000000907007223 */ /* 0x1c0fe20000008008 */
[----:B------:R-:W-:Y:S01]  /*0a10*/  FFMA.RM R7, R7, R9, R8 ;  /* 0x0000000907077223 */ /* 0x000fe20000004008 */
[----:B------:R-:W-:Y:S01]  /*0a20*/  IMAD.MOV R8, RZ, RZ, -R10 ;  /* 0x000000ffff087224 */ /* 0x000fe200078e0a0a */
[----:B------:R-:W-:Y:S02]  /*0a30*/  LOP3.LUT R3, R3, 0x800000, RZ, 0xfc, !PT ;  /* 0x0080000003037812 */ /* 0x000fe400078efcff */
[----:B------:R-:W-:-:S02]  /*0a40*/  ISETP.NE.AND P1, PT, R10, RZ, PT ;  /* 0x000000ff0a00720c */ /* 0x000fc40003f25270 */
[----:B------:R-:W-:Y:S02]  /*0a50*/  SHF.L.U32 R6, R3, R6, RZ ;  /* 0x0000000603067219 */ /* 0x000fe400000006ff */
[----:B------:R-:W-:Y:S02]  /*0a60*/  FSETP.NEU.FTZ.AND P0, PT, R0, R7, PT ;  /* 0x000000070000720b */ /* 0x000fe40003f1d000 */
[----:B------:R-:W-:Y:S02]  /*0a70*/  SEL R0, R8, RZ, P2 ;  /* 0x000000ff08007207 */ /* 0x000fe40001000000 */
[----:B------:R-:W-:Y:S02]  /*0a80*/  ISETP.NE.AND P1, PT, R6, RZ, P1 ;  /* 0x000000ff0600720c */ /* 0x000fe40000f25270 */
[----:B------:R-:W-:Y:S02]  /*0a90*/  SHF.R.U32.HI R0, RZ, R0, R3 ;  /* 0x00000000ff007219 */ /* 0x000fe40000011603 */
[----:B------:R-:W-:-:S02]  /*0aa0*/  PLOP3.LUT P0, PT, P0, P1, PT, 0xf8, 0x8f ;  /* 0x00000000008f781c */ /* 0x000fc40000703f70 */
[----:B------:R-:W-:Y:S02]  /*0ab0*/  SHF.R.U32.HI R6, RZ, 0x1, R0 ;  /* 0x00000001ff067819 */ /* 0x000fe40000011600 */
[----:B------:R-:W-:-:S04]  /*0ac0*/  SEL R3, RZ, 0x1, !P0 ;  /* 0x00000001ff037807 */ /* 0x000fc80004000000 */
[----:B------:R-:W-:-:S04]  /*0ad0*/  LOP3.LUT R3, R3, 0x1, R6, 0xf8, !PT ;  /* 0x0000000103037812 */ /* 0x000fc800078ef806 */
[----:B------:R-:W-:-:S05]  /*0ae0*/  LOP3.LUT R3, R3, R0, RZ, 0xc0, !PT ;  /* 0x0000000003037212 */ /* 0x000fca00078ec0ff */
[----:B------:R-:W-:-:S05]  /*0af0*/  IMAD.IADD R6, R6, 0x1, R3 ;  /* 0x0000000106067824 */ /* 0x000fca00078e0203 */
[----:B------:R-:W-:Y:S01]  /*0b00*/  LOP3.LUT R5, R6, R5, RZ, 0xfc, !PT ;  /* 0x0000000506057212 */ /* 0x000fe200078efcff */
[----:B------:R-:W-:Y:S06]  /*0b10*/  BRA `(.L_x_24) ;  /* 0x0000000000347947 */ /* 0x000fec0003800000 */
.L_x_23:
[----:B------:R-:W-:-:S04]  /*0b20*/  LOP3.LUT R5, R5, 0x80000000, RZ, 0xc0, !PT ;  /* 0x8000000005057812 */ /* 0x000fc800078ec0ff */
[----:B------:R-:W-:Y:S01]  /*0b30*/  LOP3.LUT R5, R5, 0x7f800000, RZ, 0xfc, !PT ;  /* 0x7f80000005057812 */ /* 0x000fe200078efcff */
[----:B------:R-:W-:Y:S06]  /*0b40*/  BRA `(.L_x_24) ;  /* 0x0000000000287947 */ /* 0x000fec0003800000 */
.L_x_22:
[----:B------:R-:W-:Y:S01]  /*0b50*/  LEA R5, R6, R5, 0x17 ;  /* 0x0000000506057211 */ /* 0x000fe200078eb8ff */
[----:B------:R-:W-:Y:S06]  /*0b60*/  BRA `(.L_x_24) ;  /* 0x0000000000207947 */ /* 0x000fec0003800000 */
.L_x_21:
[----:B------:R-:W-:-:S04]  /*0b70*/  LOP3.LUT R5, R6, 0x80000000, R5, 0x48, !PT ;  /* 0x8000000006057812 */ /* 0x000fc800078e4805 */
[----:B------:R-:W-:Y:S01]  /*0b80*/  LOP3.LUT R5, R5, 0x7f800000, RZ, 0xfc, !PT ;  /* 0x7f80000005057812 */ /* 0x000fe200078efcff */
[----:B------:R-:W-:Y:S06]  /*0b90*/  BRA `(.L_x_24) ;  /* 0x0000000000147947 */ /* 0x000fec0003800000 */
.L_x_20:
[----:B------:R-:W-:Y:S01]  /*0ba0*/  LOP3.LUT R5, R6, 0x80000000, R5, 0x48, !PT ;  /* 0x8000000006057812 */ /* 0x000fe200078e4805 */
[----:B------:R-:W-:Y:S06]  /*0bb0*/  BRA `(.L_x_24) ;  /* 0x00000000000c7947 */ /* 0x000fec0003800000 */
.L_x_19:
[----:B------:R-:W0:Y:S01]  /*0bc0*/  MUFU.RSQ R5, -QNAN ;  /* 0xffc0000000057908 */ /* 0x000e220000001400 */
[----:B------:R-:W-:Y:S05]  /*0bd0*/  BRA `(.L_x_24) ;  /* 0x0000000000047947 */ /* 0x000fea0003800000 */
.L_x_18:
[----:B------:R-:W-:-:S07]  /*0be0*/  FADD.FTZ R5, R0, 1000000 ;  /* 0x4974240000057421 */ /* 0x000fce0000010000 */
.L_x_24:
[----:B------:R-:W-:-:S04]  /*0bf0*/  IMAD.MOV.U32 R3, RZ, RZ, 0x0 ;  /* 0x00000000ff037424 */ /* 0x000fc800078e00ff */
[----:B0-----:R-:W-:Y:S05]  /*0c00*/  RET.REL.NODEC R2 `(_Z14compute_squareIfEviPKT_PS0_Pf) ;  /* 0xfffffff002fc7950 */ /* 0x001fea0003c3ffff */
.L_x_25:
        /* <DEDUP_REMOVED lines=15> */
.L_x_26:


//--------------------- .nv.shared._Z11compute_sumIdEviPKT_PS0_ --------------------------
	.section	.nv.shared._Z11compute_sumIdEviPKT_PS0_,"aw",@nobits
	.sectionflags	@""
	.align	16
	.zero		1024


//--------------------- .nv.shared.reserved.0     --------------------------
	.section	.nv.shared.reserved.0,"aw",@nobits
	.weak		__nv_reservedSMEM_offset_0_alias
	.size		__nv_reservedSMEM_offset_0_alias, 0, 64
	.other		__nv_reservedSMEM_offset_0_alias,@"STO_CUDA_RESERVED_SHARED STV_DEFAULT"
__nv_reservedSMEM_offset_0_alias:
	.zero		0
	.zero		64


//--------------------- .nv.shared._Z11compute_sumIfEviPKT_PS0_ --------------------------
	.section	.nv.shared._Z11compute_sumIfEviPKT_PS0_,"aw",@nobits
	.sectionflags	@""
	.align	16
	.zero		1024


//--------------------- .nv.shared._Z14compute_squareIfEviPKT_PS0_Pf --------------------------
	.section	.nv.shared._Z14compute_squareIfEviPKT_PS0_Pf,"aw",@nobits
	.sectionflags	@""
	.align	16
	.zero		1024


//--------------------- .nv.constant0._Z11compute_sumIdEviPKT_PS0_ --------------------------
	.section	.nv.constant0._Z11compute_sumIdEviPKT_PS0_,"a",@progbits
	.sectionflags	@""
	.align	4
.nv.constant0._Z11compute_sumIdEviPKT_PS0_:
	.zero		920


//--------------------- .nv.constant0._Z11compute_sumIfEviPKT_PS0_ --------------------------
	.section	.nv.constant0._Z11compute_sumIfEviPKT_PS0_,"a",@progbits
	.sectionflags	@""
	.align	4
.nv.constant0._Z11compute_sumIfEviPKT_PS0_:
	.zero		920


//--------------------- .nv.constant0._Z14compute_squareIfEviPKT_PS0_Pf --------------------------
	.section	.nv.constant0._Z14compute_squareIfEviPKT_PS0_Pf,"a",@progbits
	.sectionflags	@""
	.align	4
.nv.constant0._Z14compute_squareIfEviPKT_PS0_Pf:
	.zero		928


//--------------------- SYMBOLS --------------------------

	.type		.nv.reservedSmem.offset0,@object
	.size		.nv.reservedSmem.offset0,0x4
	.type		.nv.reservedSmem.cap,@object
	.size		.nv.reservedSmem.cap,0x4
